//
// Generated by NVIDIA NVVM Compiler
//
// Compiler Build ID: CL-36424714
// Cuda compilation tools, release 13.0, V13.0.88
// Based on NVVM 20.0.0
//

.version 9.0
.target sm_100
.address_size 64

	// .globl	_Z22multipleMatrixesKernel6MatrixS_S_
// _ZZ22multipleMatrixesKernel6MatrixS_S_E2Xs has been demoted
// _ZZ22multipleMatrixesKernel6MatrixS_S_E2Ys has been demoted

.visible .entry _Z22multipleMatrixesKernel6MatrixS_S_(
	.param .align 8 .b8 _Z22multipleMatrixesKernel6MatrixS_S__param_0[24],
	.param .align 8 .b8 _Z22multipleMatrixesKernel6MatrixS_S__param_1[24],
	.param .align 8 .b8 _Z22multipleMatrixesKernel6MatrixS_S__param_2[24]
)
{
	.reg .pred 	%p<8>;
	.reg .b32 	%r<82>;
	.reg .b32 	%f<74>;
	.reg .b64 	%rd<71>;
	// demoted variable
	.shared .align 4 .b8 _ZZ22multipleMatrixesKernel6MatrixS_S_E2Xs[16];
	// demoted variable
	.shared .align 4 .b8 _ZZ22multipleMatrixesKernel6MatrixS_S_E2Ys[16];
	ld.param.u64 	%rd7, [_Z22multipleMatrixesKernel6MatrixS_S__param_2+16];
	ld.param.u32 	%r44, [_Z22multipleMatrixesKernel6MatrixS_S__param_2+8];
	ld.param.u64 	%rd6, [_Z22multipleMatrixesKernel6MatrixS_S__param_1+16];
	ld.param.u32 	%r41, [_Z22multipleMatrixesKernel6MatrixS_S__param_1+8];
	ld.param.u64 	%rd5, [_Z22multipleMatrixesKernel6MatrixS_S__param_0+16];
	ld.param.u32 	%r38, [_Z22multipleMatrixesKernel6MatrixS_S__param_0+8];
	ld.param.v2.u32 	{%r36, %r37}, [_Z22multipleMatrixesKernel6MatrixS_S__param_0];
	mov.u32 	%r45, %ctaid.y;
	mov.u32 	%r46, %ctaid.x;
	shl.b32 	%r1, %r45, 1;
	shl.b32 	%r2, %r46, 1;
	mov.u32 	%r3, %tid.y;
	mov.u32 	%r4, %tid.x;
	shr.u32 	%r47, %r36, 31;
	add.s32 	%r48, %r36, %r47;
	shr.s32 	%r5, %r48, 1;
	setp.lt.s32 	%p1, %r36, 2;
	mov.f32 	%f73, 0f00000000;
	@%p1 bra 	$L__BB0_9;
	cvta.to.global.u64 	%rd1, %rd5;
	mul.lo.s32 	%r6, %r1, %r38;
	shl.b32 	%r8, %r41, 1;
	mad.lo.s32 	%r50, %r38, %r3, %r4;
	cvt.s64.s32 	%rd2, %r50;
	shl.b32 	%r51, %r3, 3;
	mov.u32 	%r52, _ZZ22multipleMatrixesKernel6MatrixS_S_E2Xs;
	add.s32 	%r9, %r52, %r51;
	shl.b32 	%r53, %r4, 2;
	add.s32 	%r10, %r9, %r53;
	mad.lo.s32 	%r54, %r41, %r3, %r4;
	cvt.s64.s32 	%rd3, %r54;
	mov.u32 	%r55, _ZZ22multipleMatrixesKernel6MatrixS_S_E2Ys;
	add.s32 	%r12, %r55, %r53;
	add.s32 	%r11, %r12, %r51;
	add.s32 	%r56, %r5, -1;
	setp.lt.u32 	%p2, %r56, 3;
	mov.f32 	%f73, 0f00000000;
	mov.b32 	%r81, 0;
	@%p2 bra 	$L__BB0_4;
	and.b32  	%r57, %r5, 1073741820;
	neg.s32 	%r79, %r57;
	add.s32 	%r78, %r6, 4;
	add.s32 	%r77, %r8, %r2;
	shl.b32 	%r58, %r41, 2;
	add.s32 	%r76, %r58, %r2;
	mad.lo.s32 	%r75, %r41, 6, %r2;
	mov.f32 	%f73, 0f00000000;
	mov.u32 	%r74, %r2;
$L__BB0_3:
	.pragma "nounroll";
	and.b32  	%r81, %r5, 1073741820;
	add.s32 	%r59, %r78, -4;
	cvt.s64.s32 	%rd8, %r59;
	cvt.s64.s32 	%rd9, %r74;
	add.s64 	%rd10, %rd8, %rd2;
	shl.b64 	%rd11, %rd10, 2;
	add.s64 	%rd12, %rd1, %rd11;
	ld.global.f32 	%f14, [%rd12];
	st.shared.f32 	[%r10], %f14;
	add.s64 	%rd13, %rd9, %rd3;
	cvta.to.global.u64 	%rd14, %rd6;
	shl.b64 	%rd15, %rd13, 2;
	add.s64 	%rd16, %rd14, %rd15;
	ld.global.f32 	%f15, [%rd16];
	st.shared.f32 	[%r11], %f15;
	bar.sync 	0;
	ld.shared.f32 	%f16, [%r9];
	ld.shared.f32 	%f17, [%r12];
	fma.rn.f32 	%f18, %f16, %f17, %f73;
	ld.shared.f32 	%f19, [%r9+4];
	ld.shared.f32 	%f20, [%r12+8];
	fma.rn.f32 	%f21, %f19, %f20, %f18;
	bar.sync 	0;
	add.s32 	%r60, %r78, -2;
	cvt.s64.s32 	%rd17, %r60;
	cvt.s64.s32 	%rd18, %r77;
	add.s64 	%rd19, %rd17, %rd2;
	shl.b64 	%rd20, %rd19, 2;
	add.s64 	%rd21, %rd1, %rd20;
	ld.global.f32 	%f22, [%rd21];
	st.shared.f32 	[%r10], %f22;
	add.s64 	%rd22, %rd18, %rd3;
	shl.b64 	%rd23, %rd22, 2;
	add.s64 	%rd24, %rd14, %rd23;
	ld.global.f32 	%f23, [%rd24];
	st.shared.f32 	[%r11], %f23;
	bar.sync 	0;
	ld.shared.f32 	%f24, [%r9];
	ld.shared.f32 	%f25, [%r12];
	fma.rn.f32 	%f26, %f24, %f25, %f21;
	ld.shared.f32 	%f27, [%r9+4];
	ld.shared.f32 	%f28, [%r12+8];
	fma.rn.f32 	%f29, %f27, %f28, %f26;
	bar.sync 	0;
	add.s32 	%r61, %r78, 2;
	cvt.s64.s32 	%rd25, %r78;
	cvt.s64.s32 	%rd26, %r76;
	add.s64 	%rd27, %rd25, %rd2;
	shl.b64 	%rd28, %rd27, 2;
	add.s64 	%rd29, %rd1, %rd28;
	ld.global.f32 	%f30, [%rd29];
	st.shared.f32 	[%r10], %f30;
	add.s64 	%rd30, %rd26, %rd3;
	shl.b64 	%rd31, %rd30, 2;
	add.s64 	%rd32, %rd14, %rd31;
	ld.global.f32 	%f31, [%rd32];
	st.shared.f32 	[%r11], %f31;
	bar.sync 	0;
	ld.shared.f32 	%f32, [%r9];
	ld.shared.f32 	%f33, [%r12];
	fma.rn.f32 	%f34, %f32, %f33, %f29;
	ld.shared.f32 	%f35, [%r9+4];
	ld.shared.f32 	%f36, [%r12+8];
	fma.rn.f32 	%f37, %f35, %f36, %f34;
	bar.sync 	0;
	cvt.s64.s32 	%rd33, %r61;
	cvt.s64.s32 	%rd34, %r75;
	add.s64 	%rd35, %rd33, %rd2;
	shl.b64 	%rd36, %rd35, 2;
	add.s64 	%rd37, %rd1, %rd36;
	ld.global.f32 	%f38, [%rd37];
	st.shared.f32 	[%r10], %f38;
	add.s64 	%rd38, %rd34, %rd3;
	shl.b64 	%rd39, %rd38, 2;
	add.s64 	%rd40, %rd14, %rd39;
	ld.global.f32 	%f39, [%rd40];
	st.shared.f32 	[%r11], %f39;
	bar.sync 	0;
	ld.shared.f32 	%f40, [%r9];
	ld.shared.f32 	%f41, [%r12];
	fma.rn.f32 	%f42, %f40, %f41, %f37;
	ld.shared.f32 	%f43, [%r9+4];
	ld.shared.f32 	%f44, [%r12+8];
	fma.rn.f32 	%f73, %f43, %f44, %f42;
	bar.sync 	0;
	add.s32 	%r79, %r79, 4;
	add.s32 	%r78, %r78, 8;
	shl.b32 	%r62, %r41, 3;
	add.s32 	%r77, %r77, %r62;
	add.s32 	%r76, %r76, %r62;
	add.s32 	%r75, %r75, %r62;
	add.s32 	%r74, %r74, %r62;
	setp.ne.s32 	%p3, %r79, 0;
	@%p3 bra 	$L__BB0_3;
$L__BB0_4:
	and.b32  	%r32, %r5, 3;
	setp.eq.s32 	%p4, %r32, 0;
	@%p4 bra 	$L__BB0_9;
	cvta.to.global.u64 	%rd4, %rd6;
	shl.b32 	%r33, %r41, 1;
	setp.eq.s32 	%p5, %r32, 1;
	@%p5 bra 	$L__BB0_7;
	shl.b32 	%r63, %r81, 1;
	mad.lo.s32 	%r64, %r1, %r38, %r63;
	cvt.s64.s32 	%rd41, %r64;
	mad.lo.s32 	%r65, %r33, %r81, %r2;
	cvt.s64.s32 	%rd42, %r65;
	add.s64 	%rd43, %rd41, %rd2;
	shl.b64 	%rd44, %rd43, 2;
	add.s64 	%rd45, %rd1, %rd44;
	ld.global.f32 	%f46, [%rd45];
	st.shared.f32 	[%r10], %f46;
	add.s64 	%rd46, %rd42, %rd3;
	shl.b64 	%rd47, %rd46, 2;
	add.s64 	%rd48, %rd4, %rd47;
	ld.global.f32 	%f47, [%rd48];
	st.shared.f32 	[%r11], %f47;
	bar.sync 	0;
	ld.shared.f32 	%f48, [%r9];
	ld.shared.f32 	%f49, [%r12];
	fma.rn.f32 	%f50, %f48, %f49, %f73;
	ld.shared.f32 	%f51, [%r9+4];
	ld.shared.f32 	%f52, [%r12+8];
	fma.rn.f32 	%f53, %f51, %f52, %f50;
	bar.sync 	0;
	add.s32 	%r66, %r64, 2;
	cvt.s64.s32 	%rd49, %r66;
	add.s32 	%r67, %r65, %r33;
	cvt.s64.s32 	%rd50, %r67;
	add.s64 	%rd51, %rd49, %rd2;
	shl.b64 	%rd52, %rd51, 2;
	add.s64 	%rd53, %rd1, %rd52;
	ld.global.f32 	%f54, [%rd53];
	st.shared.f32 	[%r10], %f54;
	add.s64 	%rd54, %rd50, %rd3;
	shl.b64 	%rd55, %rd54, 2;
	add.s64 	%rd56, %rd4, %rd55;
	ld.global.f32 	%f55, [%rd56];
	st.shared.f32 	[%r11], %f55;
	bar.sync 	0;
	ld.shared.f32 	%f56, [%r9];
	ld.shared.f32 	%f57, [%r12];
	fma.rn.f32 	%f58, %f56, %f57, %f53;
	ld.shared.f32 	%f59, [%r9+4];
	ld.shared.f32 	%f60, [%r12+8];
	fma.rn.f32 	%f73, %f59, %f60, %f58;
	bar.sync 	0;
	add.s32 	%r81, %r81, 2;
$L__BB0_7:
	and.b32  	%r68, %r5, 1;
	setp.eq.b32 	%p6, %r68, 1;
	not.pred 	%p7, %p6;
	@%p7 bra 	$L__BB0_9;
	shl.b32 	%r69, %r81, 1;
	mad.lo.s32 	%r70, %r1, %r38, %r69;
	cvt.s64.s32 	%rd57, %r70;
	mad.lo.s32 	%r71, %r33, %r81, %r2;
	cvt.s64.s32 	%rd58, %r71;
	add.s64 	%rd59, %rd57, %rd2;
	shl.b64 	%rd60, %rd59, 2;
	add.s64 	%rd61, %rd1, %rd60;
	ld.global.f32 	%f61, [%rd61];
	st.shared.f32 	[%r10], %f61;
	add.s64 	%rd62, %rd58, %rd3;
	shl.b64 	%rd63, %rd62, 2;
	add.s64 	%rd64, %rd4, %rd63;
	ld.global.f32 	%f62, [%rd64];
	st.shared.f32 	[%r11], %f62;
	bar.sync 	0;
	ld.shared.f32 	%f63, [%r9];
	ld.shared.f32 	%f64, [%r12];
	fma.rn.f32 	%f65, %f63, %f64, %f73;
	ld.shared.f32 	%f66, [%r9+4];
	ld.shared.f32 	%f67, [%r12+8];
	fma.rn.f32 	%f73, %f66, %f67, %f65;
	bar.sync 	0;
$L__BB0_9:
	mad.lo.s32 	%r72, %r1, %r44, %r2;
	cvt.s64.s32 	%rd65, %r72;
	cvta.to.global.u64 	%rd66, %rd7;
	mad.lo.s32 	%r73, %r44, %r3, %r4;
	cvt.s64.s32 	%rd67, %r73;
	add.s64 	%rd68, %rd65, %rd67;
	shl.b64 	%rd69, %rd68, 2;
	add.s64 	%rd70, %rd66, %rd69;
	st.global.f32 	[%rd70], %f73;
	ret;

}


// ===== COMPILED SASS (sm_100) =====

	.target	sm_100

	.elftype	@"ET_EXEC"


//--------------------- .note.nv.tkinfo           --------------------------
	.section	.note.nv.tkinfo,"",@"SHT_NOTE"
	.sectionflags	@"SHF_NOTE_NV_TKINFO"
	.tkinfo
        /*0018*/ 	.word	0x00000002
        /*0030*/ 	.string	""
        /*0030*/ 	.string	"ptxas"
        /*0030*/ 	.string	"Cuda compilation tools, release 13.0, V13.0.88"
        /*0030*/ 	.string	"Build cuda_13.0.r13.0/compiler.36424714_0"
        /*0030*/ 	.string	"-arch sm_100 -m 64 "



//--------------------- .note.nv.cuinfo           --------------------------
	.section	.note.nv.cuinfo,"",@"SHT_NOTE"
	.sectionflags	@"SHF_NOTE_NV_CUINFO"
        /*0018*/ 	.short	0x0002
        /*001a*/ 	.short	0x0064
        /*001c*/ 	.short	0x0082
	.zero		2


//--------------------- .nv.info                  --------------------------
	.section	.nv.info,"",@"SHT_CUDA_INFO"
	.align	4


	//----- nvinfo : EIATTR_REGCOUNT
	.align		4
        /*0000*/ 	.byte	0x04, 0x2f
        /*0002*/ 	.short	(.L_1 - .L_0)
	.align		4
.L_0:
        /*0004*/ 	.word	index@(_Z22multipleMatrixesKernel6MatrixS_S_)
        /*0008*/ 	.word	0x00000020


	//----- nvinfo : EIATTR_FRAME_SIZE
	.align		4
.L_1:
        /*000c*/ 	.byte	0x04, 0x11
        /*000e*/ 	.short	(.L_3 - .L_2)
	.align		4
.L_2:
        /*0010*/ 	.word	index@(_Z22multipleMatrixesKernel6MatrixS_S_)
        /*0014*/ 	.word	0x00000000


	//----- nvinfo : EIATTR_MIN_STACK_SIZE
	.align		4
.L_3:
        /*0018*/ 	.byte	0x04, 0x12
        /*001a*/ 	.short	(.L_5 - .L_4)
	.align		4
.L_4:
        /*001c*/ 	.word	index@(_Z22multipleMatrixesKernel6MatrixS_S_)
        /*0020*/ 	.word	0x00000000
.L_5:


//--------------------- .nv.compat                --------------------------
	.section	.nv.compat,"",@"SHT_CUDA_COMPAT_INFO"
	.align	4
        /*0000*/ 	.byte	0x02, 0x09, 0x00, 0x00, 0x02, 0x02, 0x01, 0x00, 0x02, 0x05, 0x05, 0x00, 0x03, 0x07, 0x01, 0x01
        /*0010*/ 	.byte	0x02, 0x03, 0x00, 0x00, 0x02, 0x06, 0x01, 0x00, 0x04, 0x0b, 0x08, 0x00, 0x09, 0x00, 0x00, 0x00
        /*0020*/ 	.byte	0x00, 0x00, 0x00, 0x00


//--------------------- .nv.info._Z22multipleMatrixesKernel6MatrixS_S_ --------------------------
	.section	.nv.info._Z22multipleMatrixesKernel6MatrixS_S_,"",@"SHT_CUDA_INFO"
	.sectionflags	@""
	.align	4


	//----- nvinfo : EIATTR_CUDA_API_VERSION
	.align		4
        /*0000*/ 	.byte	0x04, 0x37
        /*0002*/ 	.short	(.L_7 - .L_6)
.L_6:
        /*0004*/ 	.word	0x00000082


	//----- nvinfo : EIATTR_KPARAM_INFO
	.align		4
.L_7:
        /*0008*/ 	.byte	0x04, 0x17
        /*000a*/ 	.short	(.L_9 - .L_8)
.L_8:
        /*000c*/ 	.word	0x00000000
        /*0010*/ 	.short	0x0002
        /*0012*/ 	.short	0x0030
        /*0014*/ 	.byte	0x00, 0xf0, 0x61, 0x00


	//----- nvinfo : EIATTR_KPARAM_INFO
	.align		4
.L_9:
        /*0018*/ 	.byte	0x04, 0x17
        /*001a*/ 	.short	(.L_11 - .L_10)
.L_10:
        /*001c*/ 	.word	0x00000000
        /*0020*/ 	.short	0x0001
        /*0022*/ 	.short	0x0018
        /*0024*/ 	.byte	0x00, 0xf0, 0x61, 0x00


	//----- nvinfo : EIATTR_KPARAM_INFO
	.align		4
.L_11:
        /*0028*/ 	.byte	0x04, 0x17
        /*002a*/ 	.short	(.L_13 - .L_12)
.L_12:
        /*002c*/ 	.word	0x00000000
        /*0030*/ 	.short	0x0000
        /*0032*/ 	.short	0x0000
        /*0034*/ 	.byte	0x00, 0xf0, 0x61, 0x00


	//----- nvinfo : EIATTR_SPARSE_MMA_MASK
	.align		4
.L_13:
        /*0038*/ 	.byte	0x03, 0x50
        /*003a*/ 	.short	0x0000


	//----- nvinfo : EIATTR_MAXREG_COUNT
	.align		4
        /*003c*/ 	.byte	0x03, 0x1b
        /*003e*/ 	.short	0x00ff


	//----- nvinfo : EIATTR_NUM_BARRIERS
	.align		4
        /*0040*/ 	.byte	0x02, 0x4c
        /*0042*/ 	.byte	0x01
	.zero		1


	//----- nvinfo : EIATTR_MERCURY_ISA_VERSION
	.align		4
        /*0044*/ 	.byte	0x03, 0x5f
        /*0046*/ 	.short	0x0101


	//----- nvinfo : EIATTR_VRC_CTA_INIT_COUNT
	.align		4
        /*0048*/ 	.byte	0x02, 0x4a
	.zero		1
	.zero		1


	//----- nvinfo : EIATTR_EXIT_INSTR_OFFSETS
	.align		4
        /*004c*/ 	.byte	0x04, 0x1c
        /*004e*/ 	.short	(.L_15 - .L_14)


	//   ....[0]....
.L_14:
        /*0050*/ 	.word	0x00000de0


	//----- nvinfo : EIATTR_CBANK_PARAM_SIZE
	.align		4
.L_15:
        /*0054*/ 	.byte	0x03, 0x19
        /*0056*/ 	.short	0x0048


	//----- nvinfo : EIATTR_PARAM_CBANK
	.align		4
        /*0058*/ 	.byte	0x04, 0x0a
        /*005a*/ 	.short	(.L_17 - .L_16)
	.align		4
.L_16:
        /*005c*/ 	.word	index@(.nv.constant0._Z22multipleMatrixesKernel6MatrixS_S_)
        /*0060*/ 	.short	0x0380
        /*0062*/ 	.short	0x0048


	//----- nvinfo : EIATTR_SW_WAR
	.align		4
.L_17:
        /*0064*/ 	.byte	0x04, 0x36
        /*0066*/ 	.short	(.L_19 - .L_18)
.L_18:
        /*0068*/ 	.word	0x00000008
.L_19:


//--------------------- .nv.callgraph             --------------------------
	.section	.nv.callgraph,"",@"SHT_CUDA_CALLGRAPH"
	.align	4
	.sectionentsize	8
	.align		4
        /*0000*/ 	.word	0x00000000
	.align		4
        /*0004*/ 	.word	0xffffffff
	.align		4
        /*0008*/ 	.word	0x00000000
	.align		4
        /*000c*/ 	.word	0xfffffffe
	.align		4
        /*0010*/ 	.word	0x00000000
	.align		4
        /*0014*/ 	.word	0xfffffffd
	.align		4
        /*0018*/ 	.word	0x00000000
	.align		4
        /*001c*/ 	.word	0xfffffffc


//--------------------- .text._Z22multipleMatrixesKernel6MatrixS_S_ --------------------------
	.section	.text._Z22multipleMatrixesKernel6MatrixS_S_,"ax",@progbits
	.align	128
        .global         _Z22multipleMatrixesKernel6MatrixS_S_
        .type           _Z22multipleMatrixesKernel6MatrixS_S_,@function
        .size           _Z22multipleMatrixesKernel6MatrixS_S_,(.L_x_5 - _Z22multipleMatrixesKernel6MatrixS_S_)
        .other          _Z22multipleMatrixesKernel6MatrixS_S_,@"STO_CUDA_ENTRY STV_DEFAULT"
_Z22multipleMatrixesKernel6MatrixS_S_:
.text._Z22multipleMatrixesKernel6MatrixS_S_:
[----:B------:R-:W-:Y:S08]  /*0000*/  LDC R1, c[0x0][0x37c] ;  /* 0x0000df00ff017b82 */ /* 0x000ff00000000800 */
[----:B------:R-:W0:Y:S01]  /*0010*/  LDC R6, c[0x0][0x380] ;  /* 0x0000e000ff067b82 */ /* 0x000e220000000800 */
[----:B------:R-:W1:Y:S01]  /*0020*/  S2R R2, SR_CTAID.Y ;  /* 0x0000000000027919 */ /* 0x000e620000002600 */
[----:B------:R-:W2:Y:S01]  /*0030*/  LDCU.64 UR8, c[0x0][0x358] ;  /* 0x00006b00ff0877ac */ /* 0x000ea20008000a00 */
[----:B------:R-:W-:Y:S01]  /*0040*/  IMAD.MOV.U32 R23, RZ, RZ, RZ ;  /* 0x000000ffff177224 */ /* 0x000fe200078e00ff */
[----:B------:R-:W3:Y:S01]  /*0050*/  S2R R3, SR_CTAID.X ;  /* 0x0000000000037919 */ /* 0x000ee20000002500 */
[----:B------:R-:W4:Y:S01]  /*0060*/  S2R R15, SR_TID.Y ;  /* 0x00000000000f7919 */ /* 0x000f220000002200 */
[----:B------:R-:W0:Y:S02]  /*0070*/  S2R R12, SR_TID.X ;  /* 0x00000000000c7919 */ /* 0x000e240000002100 */
[----:B0-----:R-:W-:-:S02]  /*0080*/  ISETP.GE.AND P0, PT, R6, 0x2, PT ;  /* 0x000000020600780c */ /* 0x001fc40003f06270 */
[----:B------:R-:W-:Y:S01]  /*0090*/  LEA.HI R6, R6, R6, RZ, 0x1 ;  /* 0x0000000606067211 */ /* 0x000fe200078f08ff */
[----:B-1----:R-:W-:Y:S02]  /*00a0*/  IMAD.SHL.U32 R2, R2, 0x2, RZ ;  /* 0x0000000202027824 */ /* 0x002fe400078e00ff */
[----:B---3--:R-:W-:-:S08]  /*00b0*/  IMAD.SHL.U32 R3, R3, 0x2, RZ ;  /* 0x0000000203037824 */ /* 0x008fd000078e00ff */
[----:B--2-4-:R-:W-:Y:S05]  /*00c0*/  @!P0 BRA `(.L_x_0) ;  /* 0x0000000c00148947 */ /* 0x014fea0003800000 */
[----:B------:R-:W0:Y:S01]  /*00d0*/  S2UR UR6, SR_CgaCtaId ;  /* 0x00000000000679c3 */ /* 0x000e220000008800 */
[----:B------:R-:W-:Y:S01]  /*00e0*/  SHF.R.S32.HI R6, RZ, 0x1, R6 ;  /* 0x00000001ff067819 */ /* 0x000fe20000011406 */
[----:B------:R-:W-:Y:S01]  /*00f0*/  UMOV UR4, 0x400 ;  /* 0x0000040000047882 */ /* 0x000fe20000000000 */
[----:B------:R-:W-:Y:S01]  /*0100*/  IMAD.MOV.U32 R23, RZ, RZ, RZ ;  /* 0x000000ffff177224 */ /* 0x000fe200078e00ff */
[----:B------:R-:W-:Y:S02]  /*0110*/  UIADD3 UR5, UPT, UPT, UR4, 0x10, URZ ;  /* 0x0000001004057890 */ /* 0x000fe4000fffe0ff */
[----:B------:R-:W-:Y:S02]  /*0120*/  VIADD R0, R6, 0xffffffff ;  /* 0xffffffff06007836 */ /* 0x000fe40000000000 */
[----:B------:R-:W1:Y:S03]  /*0130*/  LDC R5, c[0x0][0x388] ;  /* 0x0000e200ff057b82 */ /* 0x000e660000000800 */
[----:B------:R-:W-:Y:S01]  /*0140*/  ISETP.GE.U32.AND P0, PT, R0, 0x3, PT ;  /* 0x000000030000780c */ /* 0x000fe20003f06070 */
[----:B------:R-:W-:-:S04]  /*0150*/  IMAD.MOV.U32 R0, RZ, RZ, RZ ;  /* 0x000000ffff007224 */ /* 0x000fc800078e00ff */
[----:B------:R-:W2:Y:S01]  /*0160*/  LDC R4, c[0x0][0x3a0] ;  /* 0x0000e800ff047b82 */ /* 0x000ea20000000800 */
[----:B0-----:R-:W-:Y:S02]  /*0170*/  ULEA UR4, UR6, UR4, 0x18 ;  /* 0x0000000406047291 */ /* 0x001fe4000f8ec0ff */
[----:B------:R-:W-:-:S04]  /*0180*/  ULEA UR5, UR6, UR5, 0x18 ;  /* 0x0000000506057291 */ /* 0x000fc8000f8ec0ff */
[C---:B------:R-:W-:Y:S01]  /*0190*/  LEA R8, R15.reuse, UR4, 0x3 ;  /* 0x000000040f087c11 */ /* 0x040fe2000f8e18ff */
[----:B-1----:R-:W-:Y:S01]  /*01a0*/  IMAD R7, R15, R5, R12 ;  /* 0x000000050f077224 */ /* 0x002fe200078e020c */
[----:B------:R-:W-:-:S04]  /*01b0*/  LEA R10, R12, UR5, 0x2 ;  /* 0x000000050c0a7c11 */ /* 0x000fc8000f8e10ff */
[----:B------:R-:W-:Y:S01]  /*01c0*/  SHF.R.S32.HI R11, RZ, 0x1f, R7 ;  /* 0x0000001fff0b7819 */ /* 0x000fe20000011407 */
[C---:B------:R-:W-:Y:S02]  /*01d0*/  IMAD R20, R15.reuse, 0x8, R10 ;  /* 0x000000080f147824 */ /* 0x040fe400078e020a */
[----:B--2---:R-:W-:Y:S02]  /*01e0*/  IMAD R9, R15, R4, R12 ;  /* 0x000000040f097224 */ /* 0x004fe400078e020c */
[----:B------:R-:W-:-:S03]  /*01f0*/  IMAD R12, R12, 0x4, R8 ;  /* 0x000000040c0c7824 */ /* 0x000fc600078e0208 */
[----:B------:R-:W-:Y:S01]  /*0200*/  SHF.R.S32.HI R13, RZ, 0x1f, R9 ;  /* 0x0000001fff0d7819 */ /* 0x000fe20000011409 */
[----:B------:R-:W-:Y:S06]  /*0210*/  @!P0 BRA `(.L_x_1) ;  /* 0x0000000400888947 */ /* 0x000fec0003800000 */
[----:B------:R-:W-:Y:S01]  /*0220*/  LOP3.LUT R21, R6, 0x3ffffffc, RZ, 0xc0, !PT ;  /* 0x3ffffffc06157812 */ /* 0x000fe200078ec0ff */
[----:B------:R-:W-:Y:S01]  /*0230*/  IMAD R26, R2, R5, 0x4 ;  /* 0x00000004021a7424 */ /* 0x000fe200078e0205 */
[----:B------:R-:W0:Y:S01]  /*0240*/  LDCU.64 UR6, c[0x0][0x3a8] ;  /* 0x00007500ff0677ac */ /* 0x000e220008000a00 */
[C-C-:B------:R-:W-:Y:S02]  /*0250*/  IMAD R28, R4.reuse, 0x2, R3.reuse ;  /* 0x00000002041c7824 */ /* 0x140fe400078e0203 */
[C-C-:B------:R-:W-:Y:S01]  /*0260*/  IMAD R24, R4.reuse, 0x4, R3.reuse ;  /* 0x0000000404187824 */ /* 0x140fe200078e0203 */
[----:B------:R-:W1:Y:S01]  /*0270*/  LDCU.64 UR4, c[0x0][0x390] ;  /* 0x00007200ff0477ac */ /* 0x000e620008000a00 */
[--C-:B------:R-:W-:Y:S02]  /*0280*/  IMAD R22, R4, 0x6, R3.reuse ;  /* 0x0000000604167824 */ /* 0x100fe400078e0203 */
[----:B------:R-:W-:Y:S02]  /*0290*/  IMAD.MOV.U32 R23, RZ, RZ, RZ ;  /* 0x000000ffff177224 */ /* 0x000fe400078e00ff */
[----:B------:R-:W-:-:S02]  /*02a0*/  IMAD.MOV.U32 R0, RZ, RZ, R3 ;  /* 0x000000ffff007224 */ /* 0x000fc400078e0003 */
[----:B------:R-:W-:-:S07]  /*02b0*/  IMAD.MOV R21, RZ, RZ, -R21 ;  /* 0x000000ffff157224 */ /* 0x000fce00078e0a15 */
.L_x_2:
[----:B------:R-:W-:Y:S01]  /*02c0*/  VIADD R14, R26, 0xfffffffc ;  /* 0xfffffffc1a0e7836 */ /* 0x000fe20000000000 */
[----:B------:R-:W-:-:S04]  /*02d0*/  IADD3 R15, P1, PT, R9, R0, RZ ;  /* 0x00000000090f7210 */ /* 0x000fc80007f3e0ff */
[----:B------:R-:W-:Y:S02]  /*02e0*/  IADD3 R17, P0, PT, R7, R14, RZ ;  /* 0x0000000e07117210 */ /* 0x000fe40007f1e0ff */
[----:B------:R-:W-:Y:S02]  /*02f0*/  LEA.HI.X.SX32 R16, R0, R13, 0x1, P1 ;  /* 0x0000000d00107211 */ /* 0x000fe400008f0eff */
[----:B------:R-:W-:Y:S02]  /*0300*/  LEA.HI.X.SX32 R25, R14, R11, 0x1, P0 ;  /* 0x0000000b0e197211 */ /* 0x000fe400000f0eff */
[----:B0-----:R-:W-:Y:S02]  /*0310*/  LEA R18, P1, R15, UR6, 0x2 ;  /* 0x000000060f127c11 */ /* 0x001fe4000f8210ff */
[----:B-1----:R-:W-:Y:S02]  /*0320*/  LEA R14, P0, R17, UR4, 0x2 ;  /* 0x00000004110e7c11 */ /* 0x002fe4000f8010ff */
[----:B------:R-:W-:-:S02]  /*0330*/  LEA.HI.X R19, R15, UR7, R16, 0x2, P1 ;  /* 0x000000070f137c11 */ /* 0x000fc400088f1410 */
[----:B------:R-:W-:-:S04]  /*0340*/  LEA.HI.X R15, R17, UR5, R25, 0x2, P0 ;  /* 0x00000005110f7c11 */ /* 0x000fc800080f1419 */
[----:B------:R-:W2:Y:S04]  /*0350*/  LDG.E R19, desc[UR8][R18.64] ;  /* 0x0000000812137981 */ /* 0x000ea8000c1e1900 */
[----:B------:R0:W3:Y:S01]  /*0360*/  LDG.E R25, desc[UR8][R14.64] ;  /* 0x000000080e197981 */ /* 0x0000e2000c1e1900 */
[----:B------:R-:W-:-:S05]  /*0370*/  VIADD R29, R26, 0xfffffffe ;  /* 0xfffffffe1a1d7836 */ /* 0x000fca0000000000 */
[----:B0-----:R-:W-:-:S04]  /*0380*/  IADD3 R15, P0, PT, R7, R29, RZ ;  /* 0x0000001d070f7210 */ /* 0x001fc80007f1e0ff */
[----:B------:R-:W-:Y:S02]  /*0390*/  LEA.HI.X.SX32 R29, R29, R11, 0x1, P0 ;  /* 0x0000000b1d1d7211 */ /* 0x000fe400000f0eff */
[----:B------:R-:W-:-:S04]  /*03a0*/  LEA R14, P0, R15, UR4, 0x2 ;  /* 0x000000040f0e7c11 */ /* 0x000fc8000f8010ff */
[----:B------:R-:W-:Y:S01]  /*03b0*/  LEA.HI.X R15, R15, UR5, R29, 0x2, P0 ;  /* 0x000000050f0f7c11 */ /* 0x000fe200080f141d */
[----:B---3--:R0:W-:Y:S04]  /*03c0*/  STS [R12], R25 ;  /* 0x000000190c007388 */ /* 0x0081e80000000800 */
[----:B--2---:R1:W-:Y:S01]  /*03d0*/  STS [R20], R19 ;  /* 0x0000001314007388 */ /* 0x0043e20000000800 */
[----:B------:R-:W-:Y:S06]  /*03e0*/  BAR.SYNC.DEFER_BLOCKING 0x0 ;  /* 0x0000000000007b1d */ /* 0x000fec0000010000 */
[----:B------:R-:W-:Y:S04]  /*03f0*/  LDS R27, [R10] ;  /* 0x000000000a1b7984 */ /* 0x000fe80000000800 */
[----:B------:R-:W2:Y:S01]  /*0400*/  LDS.64 R16, [R8] ;  /* 0x0000000008107984 */ /* 0x000ea20000000a00 */
[----:B0-----:R-:W-:-:S04]  /*0410*/  IADD3 R25, P0, PT, R9, R28, RZ ;  /* 0x0000001c09197210 */ /* 0x001fc80007f1e0ff */
[----:B-1----:R-:W-:Y:S02]  /*0420*/  LEA.HI.X.SX32 R19, R28, R13, 0x1, P0 ;  /* 0x0000000d1c137211 */ /* 0x002fe400000f0eff */
[----:B------:R-:W-:-:S04]  /*0430*/  LEA R18, P0, R25, UR6, 0x2 ;  /* 0x0000000619127c11 */ /* 0x000fc8000f8010ff */
[----:B------:R-:W-:Y:S01]  /*0440*/  LEA.HI.X R19, R25, UR7, R19, 0x2, P0 ;  /* 0x0000000719137c11 */ /* 0x000fe200080f1413 */
[----:B--2---:R-:W-:Y:S02]  /*0450*/  FFMA R23, R16, R27, R23 ;  /* 0x0000001b10177223 */ /* 0x004fe40000000017 */
[----:B------:R-:W0:Y:S01]  /*0460*/  LDS R16, [R10+0x8] ;  /* 0x000008000a107984 */ /* 0x000e220000000800 */
[----:B------:R-:W-:Y:S06]  /*0470*/  BAR.SYNC.DEFER_BLOCKING 0x0 ;  /* 0x0000000000007b1d */ /* 0x000fec0000010000 */
[----:B------:R-:W2:Y:S04]  /*0480*/  LDG.E R27, desc[UR8][R14.64] ;  /* 0x000000080e1b7981 */ /* 0x000ea8000c1e1900 */
[----:B------:R-:W3:Y:S01]  /*0490*/  LDG.E R19, desc[UR8][R18.64] ;  /* 0x0000000812137981 */ /* 0x000ee2000c1e1900 */
[----:B0-----:R-:W-:Y:S01]  /*04a0*/  FFMA R23, R16, R17, R23 ;  /* 0x0000001110177223 */ /* 0x001fe20000000017 */
[----:B------:R-:W-:-:S04]  /*04b0*/  IADD3 R17, P0, PT, R7, R26, RZ ;  /* 0x0000001a07117210 */ /* 0x000fc80007f1e0ff */
[----:B------:R-:W-:Y:S02]  /*04c0*/  LEA.HI.X.SX32 R29, R26, R11, 0x1, P0 ;  /* 0x0000000b1a1d7211 */ /* 0x000fe400000f0eff */
[----:B------:R-:W-:-:S04]  /*04d0*/  LEA R16, P0, R17, UR4, 0x2 ;  /* 0x0000000411107c11 */ /* 0x000fc8000f8010ff */
[----:B------:R-:W-:Y:S01]  /*04e0*/  LEA.HI.X R17, R17, UR5, R29, 0x2, P0 ;  /* 0x0000000511117c11 */ /* 0x000fe200080f141d */
[----:B--2---:R-:W-:Y:S04]  /*04f0*/  STS [R12], R27 ;  /* 0x0000001b0c007388 */ /* 0x004fe80000000800 */
[----:B---3--:R-:W-:Y:S01]  /*0500*/  STS [R20], R19 ;  /* 0x0000001314007388 */ /* 0x008fe20000000800 */
[----:B------:R-:W-:Y:S06]  /*0510*/  BAR.SYNC.DEFER_BLOCKING 0x0 ;  /* 0x0000000000007b1d */ /* 0x000fec0000010000 */
[----:B------:R-:W-:Y:S04]  /*0520*/  LDS R25, [R10] ;  /* 0x000000000a197984 */ /* 0x000fe80000000800 */
[----:B------:R-:W0:Y:S02]  /*0530*/  LDS.64 R14, [R8] ;  /* 0x00000000080e7984 */ /* 0x000e240000000a00 */
[----:B0-----:R-:W-:-:S02]  /*0540*/  FFMA R23, R14, R25, R23 ;  /* 0x000000190e177223 */ /* 0x001fc40000000017 */
[----:B------:R-:W0:Y:S01]  /*0550*/  LDS R14, [R10+0x8] ;  /* 0x000008000a0e7984 */ /* 0x000e220000000800 */
[----:B------:R-:W-:Y:S01]  /*0560*/  BAR.SYNC.DEFER_BLOCKING 0x0 ;  /* 0x0000000000007b1d */ /* 0x000fe20000010000 */
[----:B------:R-:W-:-:S04]  /*0570*/  IADD3 R25, P0, PT, R9, R24, RZ ;  /* 0x0000001809197210 */ /* 0x000fc80007f1e0ff */
[----:B------:R-:W-:Y:S02]  /*0580*/  LEA.HI.X.SX32 R19, R24, R13, 0x1, P0 ;  /* 0x0000000d18137211 */ /* 0x000fe400000f0eff */
[----:B------:R-:W-:-:S04]  /*0590*/  LEA R18, P0, R25, UR6, 0x2 ;  /* 0x0000000619127c11 */ /* 0x000fc8000f8010ff */
[----:B------:R-:W-:Y:S01]  /*05a0*/  LEA.HI.X R19, R25, UR7, R19, 0x2, P0 ;  /* 0x0000000719137c11 */ /* 0x000fe200080f1413 */
[----:B------:R-:W2:Y:S05]  /*05b0*/  LDG.E R27, desc[UR8][R16.64] ;  /* 0x00000008101b7981 */ /* 0x000eaa000c1e1900 */
[----:B------:R1:W3:Y:S01]  /*05c0*/  LDG.E R19, desc[UR8][R18.64] ;  /* 0x0000000812137981 */ /* 0x0002e2000c1e1900 */
[----:B0-----:R-:W-:Y:S01]  /*05d0*/  FFMA R23, R14, R15, R23 ;  /* 0x0000000f0e177223 */ /* 0x001fe20000000017 */
[----:B------:R-:W-:-:S05]  /*05e0*/  VIADD R14, R26, 0x2 ;  /* 0x000000021a0e7836 */ /* 0x000fca0000000000 */
[----:B------:R-:W-:-:S04]  /*05f0*/  IADD3 R15, P0, PT, R7, R14, RZ ;  /* 0x0000000e070f7210 */ /* 0x000fc80007f1e0ff */
[----:B------:R-:W-:Y:S02]  /*0600*/  LEA.HI.X.SX32 R29, R14, R11, 0x1, P0 ;  /* 0x0000000b0e1d7211 */ /* 0x000fe400000f0eff */
[----:B------:R-:W-:-:S04]  /*0610*/  LEA R14, P0, R15, UR4, 0x2 ;  /* 0x000000040f0e7c11 */ /* 0x000fc8000f8010ff */
[----:B------:R-:W-:Y:S02]  /*0620*/  LEA.HI.X R15, R15, UR5, R29, 0x2, P0 ;  /* 0x000000050f0f7c11 */ /* 0x000fe400080f141d */
[----:B-1----:R-:W-:Y:S01]  /*0630*/  IADD3 R18, P0, PT, R9, R22, RZ ;  /* 0x0000001609127210 */ /* 0x002fe20007f1e0ff */
[----:B--2---:R-:W-:Y:S04]  /*0640*/  STS [R12], R27 ;  /* 0x0000001b0c007388 */ /* 0x004fe80000000800 */
[----:B---3--:R0:W-:Y:S01]  /*0650*/  STS [R20], R19 ;  /* 0x0000001314007388 */ /* 0x0081e20000000800 */
[----:B------:R-:W-:Y:S06]  /*0660*/  BAR.SYNC.DEFER_BLOCKING 0x0 ;  /* 0x0000000000007b1d */ /* 0x000fec0000010000 */
[----:B------:R-:W-:Y:S04]  /*0670*/  LDS R25, [R10] ;  /* 0x000000000a197984 */ /* 0x000fe80000000800 */
[----:B------:R-:W1:Y:S01]  /*0680*/  LDS.64 R16, [R8] ;  /* 0x0000000008107984 */ /* 0x000e620000000a00 */
[----:B0-----:R-:W-:Y:S01]  /*0690*/  LEA.HI.X.SX32 R19, R22, R13, 0x1, P0 ;  /* 0x0000000d16137211 */ /* 0x001fe200000f0eff */
[----:B-1----:R-:W-:-:S02]  /*06a0*/  FFMA R16, R16, R25, R23 ;  /* 0x0000001910107223 */ /* 0x002fc40000000017 */
[----:B------:R-:W0:Y:S01]  /*06b0*/  LDS R23, [R10+0x8] ;  /* 0x000008000a177984 */ /* 0x000e220000000800 */
[----:B------:R-:W-:Y:S06]  /*06c0*/  BAR.SYNC.DEFER_BLOCKING 0x0 ;  /* 0x0000000000007b1d */ /* 0x000fec0000010000 */
[----:B------:R1:W2:Y:S02]  /*06d0*/  LDG.E R25, desc[UR8][R14.64] ;  /* 0x000000080e197981 */ /* 0x0002a4000c1e1900 */
[----:B-1----:R-:W-:-:S04]  /*06e0*/  LEA R14, P0, R18, UR6, 0x2 ;  /* 0x00000006120e7c11 */ /* 0x002fc8000f8010ff */
[----:B------:R-:W-:-:S05]  /*06f0*/  LEA.HI.X R15, R18, UR7, R19, 0x2, P0 ;  /* 0x00000007120f7c11 */ /* 0x000fca00080f1413 */
[----:B------:R-:W3:Y:S01]  /*0700*/  LDG.E R27, desc[UR8][R14.64] ;  /* 0x000000080e1b7981 */ /* 0x000ee2000c1e1900 */
[----:B------:R-:W-:-:S05]  /*0710*/  VIADD R21, R21, 0x4 ;  /* 0x0000000415157836 */ /* 0x000fca0000000000 */
[----:B------:R-:W-:Y:S01]  /*0720*/  ISETP.NE.AND P0, PT, R21, RZ, PT ;  /* 0x000000ff1500720c */ /* 0x000fe20003f05270 */
[----:B0-----:R-:W-:Y:S01]  /*0730*/  FFMA R17, R23, R17, R16 ;  /* 0x0000001117117223 */ /* 0x001fe20000000010 */
[C---:B------:R-:W-:Y:S02]  /*0740*/  IMAD R0, R4.reuse, 0x8, R0 ;  /* 0x0000000804007824 */ /* 0x040fe400078e0200 */
[C---:B------:R-:W-:Y:S02]  /*0750*/  IMAD R28, R4.reuse, 0x8, R28 ;  /* 0x00000008041c7824 */ /* 0x040fe400078e021c */
[----:B------:R-:W-:Y:S02]  /*0760*/  IMAD R24, R4, 0x8, R24 ;  /* 0x0000000804187824 */ /* 0x000fe400078e0218 */
[----:B------:R-:W-:Y:S02]  /*0770*/  VIADD R26, R26, 0x8 ;  /* 0x000000081a1a7836 */ /* 0x000fe40000000000 */
[----:B------:R-:W-:Y:S01]  /*0780*/  IMAD R22, R4, 0x8, R22 ;  /* 0x0000000804167824 */ /* 0x000fe200078e0216 */
[----:B--2---:R-:W-:Y:S04]  /*0790*/  STS [R12], R25 ;  /* 0x000000190c007388 */ /* 0x004fe80000000800 */
[----:B---3--:R-:W-:Y:S01]  /*07a0*/  STS [R20], R27 ;  /* 0x0000001b14007388 */ /* 0x008fe20000000800 */
[----:B------:R-:W-:Y:S06]  /*07b0*/  BAR.SYNC.DEFER_BLOCKING 0x0 ;  /* 0x0000000000007b1d */ /* 0x000fec0000010000 */
[----:B------:R-:W-:Y:S04]  /*07c0*/  LDS R29, [R10] ;  /* 0x000000000a1d7984 */ /* 0x000fe80000000800 */
[----:B------:R-:W0:Y:S04]  /*07d0*/  LDS.64 R18, [R8] ;  /* 0x0000000008127984 */ /* 0x000e280000000a00 */
[----:B------:R-:W1:Y:S01]  /*07e0*/  LDS R25, [R10+0x8] ;  /* 0x000008000a197984 */ /* 0x000e620000000800 */
[----:B0-----:R-:W-:-:S04]  /*07f0*/  FFMA R18, R18, R29, R17 ;  /* 0x0000001d12127223 */ /* 0x001fc80000000011 */
[----:B-1----:R-:W-:Y:S01]  /*0800*/  FFMA R23, R25, R19, R18 ;  /* 0x0000001319177223 */ /* 0x002fe20000000012 */
[----:B------:R-:W-:Y:S06]  /*0810*/  BAR.SYNC.DEFER_BLOCKING 0x0 ;  /* 0x0000000000007b1d */ /* 0x000fec0000010000 */
[----:B------:R-:W-:Y:S05]  /*0820*/  @P0 BRA `(.L_x_2) ;  /* 0xfffffff800a40947 */ /* 0x000fea000383ffff */
[----:B------:R-:W-:-:S07]  /*0830*/  LOP3.LUT R0, R6, 0x3ffffffc, RZ, 0xc0, !PT ;  /* 0x3ffffffc06007812 */ /* 0x000fce00078ec0ff */
.L_x_1:
[----:B------:R-:W-:-:S13]  /*0840*/  LOP3.LUT P0, R14, R6, 0x3, RZ, 0xc0, !PT ;  /* 0x00000003060e7812 */ /* 0x000fda000780c0ff */
[----:B------:R-:W-:Y:S05]  /*0850*/  @!P0 BRA `(.L_x_0) ;  /* 0x0000000400308947 */ /* 0x000fea0003800000 */
[----:B------:R-:W-:Y:S01]  /*0860*/  ISETP.NE.AND P1, PT, R14, 0x1, PT ;  /* 0x000000010e00780c */ /* 0x000fe20003f25270 */
[----:B------:R-:W-:Y:S01]  /*0870*/  IMAD.SHL.U32 R4, R4, 0x2, RZ ;  /* 0x0000000204047824 */ /* 0x000fe200078e00ff */
[----:B------:R-:W-:-:S04]  /*0880*/  LOP3.LUT R6, R6, 0x1, RZ, 0xc0, !PT ;  /* 0x0000000106067812 */ /* 0x000fc800078ec0ff */
[----:B------:R-:W-:-:S07]  /*0890*/  ISETP.NE.U32.AND P0, PT, R6, 0x1, PT ;  /* 0x000000010600780c */ /* 0x000fce0003f05070 */
[----:B------:R-:W-:Y:S06]  /*08a0*/  @!P1 BRA `(.L_x_3) ;  /* 0x0000000000b89947 */ /* 0x000fec0003800000 */
[----:B------:R-:W0:Y:S01]  /*08b0*/  LDCU.64 UR4, c[0x0][0x390] ;  /* 0x00007200ff0477ac */ /* 0x000e220008000a00 */
[C---:B------:R-:W-:Y:S02]  /*08c0*/  IMAD.SHL.U32 R6, R0.reuse, 0x2, RZ ;  /* 0x0000000200067824 */ /* 0x040fe400078e00ff */
[----:B------:R-:W-:Y:S01]  /*08d0*/  IMAD R14, R0, R4, R3 ;  /* 0x00000004000e7224 */ /* 0x000fe200078e0203 */
[----:B------:R-:W1:Y:S01]  /*08e0*/  LDCU.64 UR6, c[0x0][0x3a8] ;  /* 0x00007500ff0677ac */ /* 0x000e620008000a00 */
[----:B------:R-:W-:-:S03]  /*08f0*/  IMAD R6, R2, R5, R6 ;  /* 0x0000000502067224 */ /* 0x000fc600078e0206 */
[----:B------:R-:W-:Y:S02]  /*0900*/  IADD3 R15, P1, PT, R9, R14, RZ ;  /* 0x0000000e090f7210 */ /* 0x000fe40007f3e0ff */
[----:B------:R-:W-:Y:S02]  /*0910*/  IADD3 R17, P2, PT, R7, R6, RZ ;  /* 0x0000000607117210 */ /* 0x000fe40007f5e0ff */
[----:B------:R-:W-:Y:S02]  /*0920*/  LEA.HI.X.SX32 R18, R14, R13, 0x1, P1 ;  /* 0x0000000d0e127211 */ /* 0x000fe400008f0eff */
[----:B------:R-:W-:Y:S02]  /*0930*/  LEA.HI.X.SX32 R22, R6, R11, 0x1, P2 ;  /* 0x0000000b06167211 */ /* 0x000fe400010f0eff */
[----:B0-----:R-:W-:Y:S02]  /*0940*/  LEA R16, P2, R17, UR4, 0x2 ;  /* 0x0000000411107c11 */ /* 0x001fe4000f8410ff */
[----:B-1----:R-:W-:-:S02]  /*0950*/  LEA R24, P1, R15, UR6, 0x2 ;  /* 0x000000060f187c11 */ /* 0x002fc4000f8210ff */
[----:B------:R-:W-:Y:S02]  /*0960*/  LEA.HI.X R17, R17, UR5, R22, 0x2, P2 ;  /* 0x0000000511117c11 */ /* 0x000fe400090f1416 */
[----:B------:R-:W-:-:S03]  /*0970*/  LEA.HI.X R25, R15, UR7, R18, 0x2, P1 ;  /* 0x000000070f197c11 */ /* 0x000fc600088f1412 */
[----:B------:R-:W2:Y:S04]  /*0980*/  LDG.E R21, desc[UR8][R16.64] ;  /* 0x0000000810157981 */ /* 0x000ea8000c1e1900 */
[----:B------:R-:W3:Y:S01]  /*0990*/  LDG.E R25, desc[UR8][R24.64] ;  /* 0x0000000818197981 */ /* 0x000ee2000c1e1900 */
[----:B------:R-:W-:Y:S02]  /*09a0*/  VIADD R6, R6, 0x2 ;  /* 0x0000000206067836 */ /* 0x000fe40000000000 */
[----:B------:R-:W-:-:S03]  /*09b0*/  IMAD.IADD R14, R4, 0x1, R14 ;  /* 0x00000001040e7824 */ /* 0x000fc600078e020e */
[----:B------:R-:W-:Y:S02]  /*09c0*/  IADD3 R19, P2, PT, R7, R6, RZ ;  /* 0x0000000607137210 */ /* 0x000fe40007f5e0ff */
[----:B------:R-:W-:Y:S02]  /*09d0*/  IADD3 R15, P1, PT, R9, R14, RZ ;  /* 0x0000000e090f7210 */ /* 0x000fe40007f3e0ff */
[----:B------:R-:W-:Y:S02]  /*09e0*/  LEA.HI.X.SX32 R6, R6, R11, 0x1, P2 ;  /* 0x0000000b06067211 */ /* 0x000fe400010f0eff */
[C---:B------:R-:W-:Y:S02]  /*09f0*/  LEA R18, P2, R19.reuse, UR4, 0x2 ;  /* 0x0000000413127c11 */ /* 0x040fe4000f8410ff */
[----:B------:R-:W-:Y:S02]  /*0a00*/  LEA.HI.X.SX32 R22, R14, R13, 0x1, P1 ;  /* 0x0000000d0e167211 */ /* 0x000fe400008f0eff */
[----:B------:R-:W-:-:S02]  /*0a10*/  LEA.HI.X R19, R19, UR5, R6, 0x2, P2 ;  /* 0x0000000513137c11 */ /* 0x000fc400090f1406 */
[----:B------:R-:W-:-:S04]  /*0a20*/  LEA R14, P1, R15, UR6, 0x2 ;  /* 0x000000060f0e7c11 */ /* 0x000fc8000f8210ff */
[----:B------:R-:W-:Y:S01]  /*0a30*/  LEA.HI.X R15, R15, UR7, R22, 0x2, P1 ;  /* 0x000000070f0f7c11 */ /* 0x000fe200088f1416 */
[----:B--2---:R-:W-:Y:S04]  /*0a40*/  STS [R12], R21 ;  /* 0x000000150c007388 */ /* 0x004fe80000000800 */
[----:B---3--:R-:W-:Y:S01]  /*0a50*/  STS [R20], R25 ;  /* 0x0000001914007388 */ /* 0x008fe20000000800 */
[----:B------:R-:W-:Y:S06]  /*0a60*/  BAR.SYNC.DEFER_BLOCKING 0x0 ;  /* 0x0000000000007b1d */ /* 0x000fec0000010000 */
[----:B------:R-:W-:Y:S04]  /*0a70*/  LDS R6, [R10] ;  /* 0x000000000a067984 */ /* 0x000fe80000000800 */
[----:B------:R-:W-:Y:S04]  /*0a80*/  LDS R27, [R10+0x8] ;  /* 0x000008000a1b7984 */ /* 0x000fe80000000800 */
[----:B------:R-:W0:Y:S01]  /*0a90*/  LDS.64 R16, [R8] ;  /* 0x0000000008107984 */ /* 0x000e220000000a00 */
[----:B------:R-:W-:Y:S06]  /*0aa0*/  BAR.SYNC.DEFER_BLOCKING 0x0 ;  /* 0x0000000000007b1d */ /* 0x000fec0000010000 */
[----:B------:R-:W2:Y:S04]  /*0ab0*/  LDG.E R19, desc[UR8][R18.64] ;  /* 0x0000000812137981 */ /* 0x000ea8000c1e1900 */
[----:B------:R-:W3:Y:S01]  /*0ac0*/  LDG.E R15, desc[UR8][R14.64] ;  /* 0x000000080e0f7981 */ /* 0x000ee2000c1e1900 */
[----:B------:R-:W-:-:S02]  /*0ad0*/  VIADD R0, R0, 0x2 ;  /* 0x0000000200007836 */ /* 0x000fc40000000000 */
[----:B0-----:R-:W-:-:S04]  /*0ae0*/  FFMA R6, R16, R6, R23 ;  /* 0x0000000610067223 */ /* 0x001fc80000000017 */
[----:B------:R-:W-:Y:S01]  /*0af0*/  FFMA R17, R27, R17, R6 ;  /* 0x000000111b117223 */ /* 0x000fe20000000006 */
        /* <DEDUP_REMOVED lines=9> */
.L_x_3:
[----:B------:R-:W-:Y:S05]  /*0b90*/  @P0 BRA `(.L_x_0) ;  /* 0x0000000000600947 */ /* 0x000fea0003800000 */
[----:B------:R-:W0:Y:S01]  /*0ba0*/  LDCU.64 UR4, c[0x0][0x390] ;  /* 0x00007200ff0477ac */ /* 0x000e220008000a00 */
[----:B------:R-:W-:Y:S02]  /*0bb0*/  IMAD.SHL.U32 R6, R0, 0x2, RZ ;  /* 0x0000000200067824 */ /* 0x000fe400078e00ff */
        /* <DEDUP_REMOVED lines=10> */
[----:B------:R-:W-:-:S04]  /*0c60*/  LEA.HI.X R7, R9, UR7, R0, 0x2, P1 ;  /* 0x0000000709077c11 */ /* 0x000fc800088f1400 */
[----:B------:R-:W2:Y:S04]  /*0c70*/  LDG.E R5, desc[UR8][R4.64] ;  /* 0x0000000804057981 */ /* 0x000ea8000c1e1900 */
[----:B------:R-:W3:Y:S04]  /*0c80*/  LDG.E R7, desc[UR8][R6.64] ;  /* 0x0000000806077981 */ /* 0x000ee8000c1e1900 */
        /* <DEDUP_REMOVED lines=9> */
.L_x_0:
[----:B------:R-:W0:Y:S01]  /*0d20*/  S2R R5, SR_TID.Y ;  /* 0x0000000000057919 */ /* 0x000e220000002200 */
[----:B------:R-:W1:Y:S01]  /*0d30*/  LDCU UR4, c[0x0][0x3b8] ;  /* 0x00007700ff0477ac */ /* 0x000e620008000800 */
[----:B------:R-:W0:Y:S01]  /*0d40*/  S2R R0, SR_TID.X ;  /* 0x0000000000007919 */ /* 0x000e220000002100 */
[----:B------:R-:W2:Y:S01]  /*0d50*/  LDCU.64 UR6, c[0x0][0x3c0] ;  /* 0x00007800ff0677ac */ /* 0x000ea20008000a00 */
[----:B-1----:R-:W-:Y:S02]  /*0d60*/  IMAD R2, R2, UR4, R3 ;  /* 0x0000000402027c24 */ /* 0x002fe4000f8e0203 */
[----:B0-----:R-:W-:-:S05]  /*0d70*/  IMAD R5, R5, UR4, R0 ;  /* 0x0000000405057c24 */ /* 0x001fca000f8e0200 */
[----:B------:R-:W-:Y:S02]  /*0d80*/  SHF.R.S32.HI R3, RZ, 0x1f, R5 ;  /* 0x0000001fff037819 */ /* 0x000fe40000011405 */
[----:B------:R-:W-:-:S04]  /*0d90*/  IADD3 R5, P0, PT, R2, R5, RZ ;  /* 0x0000000502057210 */ /* 0x000fc80007f1e0ff */
[----:B------:R-:W-:Y:S02]  /*0da0*/  LEA.HI.X.SX32 R0, R2, R3, 0x1, P0 ;  /* 0x0000000302007211 */ /* 0x000fe400000f0eff */
[----:B--2---:R-:W-:-:S04]  /*0db0*/  LEA R2, P0, R5, UR6, 0x2 ;  /* 0x0000000605027c11 */ /* 0x004fc8000f8010ff */
[----:B------:R-:W-:-:S05]  /*0dc0*/  LEA.HI.X R3, R5, UR7, R0, 0x2, P0 ;  /* 0x0000000705037c11 */ /* 0x000fca00080f1400 */
[----:B------:R-:W-:Y:S01]  /*0dd0*/  STG.E desc[UR8][R2.64], R23 ;  /* 0x0000001702007986 */ /* 0x000fe2000c101908 */
[----:B------:R-:W-:Y:S05]  /*0de0*/  EXIT ;  /* 0x000000000000794d */ /* 0x000fea0003800000 */
.L_x_4:
[----:B------:R-:W-:-:S00]  /*0df0*/  BRA `(.L_x_4) ;  /* 0xfffffffc00fc7947 */ /* 0x000fc0000383ffff */
[----:B------:R-:W-:-:S00]  /*0e00*/  NOP ;  /* 0x0000000000007918 */ /* 0x000fc00000000000 */
[----:B------:R-:W-:-:S00]  /*0e10*/  NOP ;  /* 0x0000000000007918 */ /* 0x000fc00000000000 */
[----:B------:R-:W-:-:S00]  /*0e20*/  NOP ;  /* 0x0000000000007918 */ /* 0x000fc00000000000 */
[----:B------:R-:W-:-:S00]  /*0e30*/  NOP ;  /* 0x0000000000007918 */ /* 0x000fc00000000000 */
[----:B------:R-:W-:-:S00]  /*0e40*/  NOP ;  /* 0x0000000000007918 */ /* 0x000fc00000000000 */
[----:B------:R-:W-:-:S00]  /*0e50*/  NOP ;  /* 0x0000000000007918 */ /* 0x000fc00000000000 */
[----:B------:R-:W-:-:S00]  /*0e60*/  NOP ;  /* 0x0000000000007918 */ /* 0x000fc00000000000 */
[----:B------:R-:W-:-:S00]  /*0e70*/  NOP ;  /* 0x0000000000007918 */ /* 0x000fc00000000000 */
.L_x_5:


//--------------------- .nv.shared._Z22multipleMatrixesKernel6MatrixS_S_ --------------------------
	.section	.nv.shared._Z22multipleMatrixesKernel6MatrixS_S_,"aw",@nobits
	.sectionflags	@""
	.align	4
.nv.shared._Z22multipleMatrixesKernel6MatrixS_S_:
	.zero		1056


//--------------------- .nv.shared.reserved.0     --------------------------
	.section	.nv.shared.reserved.0,"aw",@nobits
	.weak		__nv_reservedSMEM_offset_0_alias
	.size		__nv_reservedSMEM_offset_0_alias, 0, 64
	.other		__nv_reservedSMEM_offset_0_alias,@"STO_CUDA_RESERVED_SHARED STV_DEFAULT"
__nv_reservedSMEM_offset_0_alias:
	.zero		0
	.zero		64


//--------------------- .nv.constant0._Z22multipleMatrixesKernel6MatrixS_S_ --------------------------
	.section	.nv.constant0._Z22multipleMatrixesKernel6MatrixS_S_,"a",@progbits
	.sectionflags	@""
	.align	4
.nv.constant0._Z22multipleMatrixesKernel6MatrixS_S_:
	.zero		968


//--------------------- SYMBOLS --------------------------

	.type		.nv.reservedSmem.offset0,@object
	.size		.nv.reservedSmem.offset0,0x4
	.type		.nv.reservedSmem.cap,@object
	.size		.nv.reservedSmem.cap,0x4
